//
// Generated by NVIDIA NVVM Compiler
//
// Compiler Build ID: CL-36424714
// Cuda compilation tools, release 13.0, V13.0.88
// Based on NVVM 20.0.0
//

.version 9.0
.target sm_100
.address_size 64

	// .globl	_Z11mean_kernelPfPKfiiii
.extern .shared .align 16 .b8 shared_data[];

.visible .entry _Z11mean_kernelPfPKfiiii(
	.param .u64 .ptr .align 1 _Z11mean_kernelPfPKfiiii_param_0,
	.param .u64 .ptr .align 1 _Z11mean_kernelPfPKfiiii_param_1,
	.param .u32 _Z11mean_kernelPfPKfiiii_param_2,
	.param .u32 _Z11mean_kernelPfPKfiiii_param_3,
	.param .u32 _Z11mean_kernelPfPKfiiii_param_4,
	.param .u32 _Z11mean_kernelPfPKfiiii_param_5
)
{
	.reg .pred 	%p<7>;
	.reg .b32 	%r<23>;
	.reg .b32 	%f<15>;
	.reg .b64 	%rd<9>;

	ld.param.u64 	%rd2, [_Z11mean_kernelPfPKfiiii_param_0];
	ld.param.u64 	%rd3, [_Z11mean_kernelPfPKfiiii_param_1];
	ld.param.u32 	%r12, [_Z11mean_kernelPfPKfiiii_param_3];
	ld.param.u32 	%r13, [_Z11mean_kernelPfPKfiiii_param_4];
	mov.u32 	%r1, %ctaid.x;
	mov.u32 	%r2, %ctaid.y;
	mov.u32 	%r3, %tid.x;
	setp.ge.s32 	%p1, %r3, %r13;
	mov.f32 	%f14, 0f00000000;
	@%p1 bra 	$L__BB0_3;
	mad.lo.s32 	%r14, %r12, %r1, %r2;
	mul.lo.s32 	%r4, %r14, %r13;
	mov.u32 	%r5, %ntid.x;
	cvta.to.global.u64 	%rd1, %rd3;
	mov.f32 	%f14, 0f00000000;
	mov.u32 	%r21, %r3;
$L__BB0_2:
	add.s32 	%r15, %r21, %r4;
	mul.wide.s32 	%rd4, %r15, 4;
	add.s64 	%rd5, %rd1, %rd4;
	ld.global.f32 	%f6, [%rd5];
	add.f32 	%f14, %f14, %f6;
	add.s32 	%r21, %r21, %r5;
	setp.lt.s32 	%p2, %r21, %r13;
	@%p2 bra 	$L__BB0_2;
$L__BB0_3:
	shl.b32 	%r16, %r3, 2;
	mov.u32 	%r17, shared_data;
	add.s32 	%r8, %r17, %r16;
	st.shared.f32 	[%r8], %f14;
	bar.sync 	0;
	mov.u32 	%r22, %ntid.x;
	setp.lt.u32 	%p3, %r22, 2;
	@%p3 bra 	$L__BB0_7;
$L__BB0_4:
	shr.u32 	%r11, %r22, 1;
	setp.ge.u32 	%p4, %r3, %r11;
	@%p4 bra 	$L__BB0_6;
	shl.b32 	%r18, %r11, 2;
	add.s32 	%r19, %r8, %r18;
	ld.shared.f32 	%f7, [%r19];
	ld.shared.f32 	%f8, [%r8];
	add.f32 	%f9, %f7, %f8;
	st.shared.f32 	[%r8], %f9;
$L__BB0_6:
	bar.sync 	0;
	setp.gt.u32 	%p5, %r22, 3;
	mov.u32 	%r22, %r11;
	@%p5 bra 	$L__BB0_4;
$L__BB0_7:
	setp.ne.s32 	%p6, %r3, 0;
	@%p6 bra 	$L__BB0_9;
	ld.shared.f32 	%f10, [shared_data];
	cvt.rn.f32.s32 	%f11, %r13;
	div.rn.f32 	%f12, %f10, %f11;
	mad.lo.s32 	%r20, %r12, %r1, %r2;
	cvta.to.global.u64 	%rd6, %rd2;
	mul.wide.s32 	%rd7, %r20, 4;
	add.s64 	%rd8, %rd6, %rd7;
	st.global.f32 	[%rd8], %f12;
$L__BB0_9:
	ret;

}


// ===== COMPILED SASS (sm_100) =====

	.target	sm_100

	.elftype	@"ET_EXEC"


//--------------------- .note.nv.tkinfo           --------------------------
	.section	.note.nv.tkinfo,"",@"SHT_NOTE"
	.sectionflags	@"SHF_NOTE_NV_TKINFO"
	.tkinfo
        /*0018*/ 	.word	0x00000002
        /*0030*/ 	.string	""
        /*0030*/ 	.string	"ptxas"
        /*0030*/ 	.string	"Cuda compilation tools, release 13.0, V13.0.88"
        /*0030*/ 	.string	"Build cuda_13.0.r13.0/compiler.36424714_0"
        /*0030*/ 	.string	"-arch sm_100 -m 64 "



//--------------------- .note.nv.cuinfo           --------------------------
	.section	.note.nv.cuinfo,"",@"SHT_NOTE"
	.sectionflags	@"SHF_NOTE_NV_CUINFO"
        /*0018*/ 	.short	0x0002
        /*001a*/ 	.short	0x0064
        /*001c*/ 	.short	0x0082
	.zero		2


//--------------------- .nv.info                  --------------------------
	.section	.nv.info,"",@"SHT_CUDA_INFO"
	.align	4


	//----- nvinfo : EIATTR_REGCOUNT
	.align		4
        /*0000*/ 	.byte	0x04, 0x2f
        /*0002*/ 	.short	(.L_1 - .L_0)
	.align		4
.L_0:
        /*0004*/ 	.word	index@(_Z11mean_kernelPfPKfiiii)
        /*0008*/ 	.word	0x00000010


	//----- nvinfo : EIATTR_FRAME_SIZE
	.align		4
.L_1:
        /*000c*/ 	.byte	0x04, 0x11
        /*000e*/ 	.short	(.L_3 - .L_2)
	.align		4
.L_2:
        /*0010*/ 	.word	index@($__internal_0_$__cuda_sm3x_div_rn_noftz_f32_slowpath)
        /*0014*/ 	.word	0x00000000


	//----- nvinfo : EIATTR_FRAME_SIZE
	.align		4
.L_3:
        /*0018*/ 	.byte	0x04, 0x11
        /*001a*/ 	.short	(.L_5 - .L_4)
	.align		4
.L_4:
        /*001c*/ 	.word	index@(_Z11mean_kernelPfPKfiiii)
        /*0020*/ 	.word	0x00000000


	//----- nvinfo : EIATTR_MIN_STACK_SIZE
	.align		4
.L_5:
        /*0024*/ 	.byte	0x04, 0x12
        /*0026*/ 	.short	(.L_7 - .L_6)
	.align		4
.L_6:
        /*0028*/ 	.word	index@(_Z11mean_kernelPfPKfiiii)
        /*002c*/ 	.word	0x00000000
.L_7:


//--------------------- .nv.compat                --------------------------
	.section	.nv.compat,"",@"SHT_CUDA_COMPAT_INFO"
	.align	4
        /*0000*/ 	.byte	0x02, 0x09, 0x00, 0x00, 0x02, 0x02, 0x01, 0x00, 0x02, 0x05, 0x05, 0x00, 0x03, 0x07, 0x01, 0x01
        /*0010*/ 	.byte	0x02, 0x03, 0x00, 0x00, 0x02, 0x06, 0x01, 0x00, 0x04, 0x0b, 0x08, 0x00, 0x01, 0x00, 0x00, 0x00
        /*0020*/ 	.byte	0x00, 0x00, 0x00, 0x00


//--------------------- .nv.info._Z11mean_kernelPfPKfiiii --------------------------
	.section	.nv.info._Z11mean_kernelPfPKfiiii,"",@"SHT_CUDA_INFO"
	.sectionflags	@""
	.align	4


	//----- nvinfo : EIATTR_CUDA_API_VERSION
	.align		4
        /*0000*/ 	.byte	0x04, 0x37
        /*0002*/ 	.short	(.L_9 - .L_8)
.L_8:
        /*0004*/ 	.word	0x00000082


	//----- nvinfo : EIATTR_KPARAM_INFO
	.align		4
.L_9:
        /*0008*/ 	.byte	0x04, 0x17
        /*000a*/ 	.short	(.L_11 - .L_10)
.L_10:
        /*000c*/ 	.word	0x00000000
        /*0010*/ 	.short	0x0005
        /*0012*/ 	.short	0x001c
        /*0014*/ 	.byte	0x00, 0xf0, 0x11, 0x00


	//----- nvinfo : EIATTR_KPARAM_INFO
	.align		4
.L_11:
        /*0018*/ 	.byte	0x04, 0x17
        /*001a*/ 	.short	(.L_13 - .L_12)
.L_12:
        /*001c*/ 	.word	0x00000000
        /*0020*/ 	.short	0x0004
        /*0022*/ 	.short	0x0018
        /*0024*/ 	.byte	0x00, 0xf0, 0x11, 0x00


	//----- nvinfo : EIATTR_KPARAM_INFO
	.align		4
.L_13:
        /*0028*/ 	.byte	0x04, 0x17
        /*002a*/ 	.short	(.L_15 - .L_14)
.L_14:
        /*002c*/ 	.word	0x00000000
        /*0030*/ 	.short	0x0003
        /*0032*/ 	.short	0x0014
        /*0034*/ 	.byte	0x00, 0xf0, 0x11, 0x00


	//----- nvinfo : EIATTR_KPARAM_INFO
	.align		4
.L_15:
        /*0038*/ 	.byte	0x04, 0x17
        /*003a*/ 	.short	(.L_17 - .L_16)
.L_16:
        /*003c*/ 	.word	0x00000000
        /*0040*/ 	.short	0x0002
        /*0042*/ 	.short	0x0010
        /*0044*/ 	.byte	0x00, 0xf0, 0x11, 0x00


	//----- nvinfo : EIATTR_KPARAM_INFO
	.align		4
.L_17:
        /*0048*/ 	.byte	0x04, 0x17
        /*004a*/ 	.short	(.L_19 - .L_18)
.L_18:
        /*004c*/ 	.word	0x00000000
        /*0050*/ 	.short	0x0001
        /*0052*/ 	.short	0x0008
        /*0054*/ 	.byte	0x00, 0xf5, 0x21, 0x00


	//----- nvinfo : EIATTR_KPARAM_INFO
	.align		4
.L_19:
        /*0058*/ 	.byte	0x04, 0x17
        /*005a*/ 	.short	(.L_21 - .L_20)
.L_20:
        /*005c*/ 	.word	0x00000000
        /*0060*/ 	.short	0x0000
        /*0062*/ 	.short	0x0000
        /*0064*/ 	.byte	0x00, 0xf5, 0x21, 0x00


	//----- nvinfo : EIATTR_SPARSE_MMA_MASK
	.align		4
.L_21:
        /*0068*/ 	.byte	0x03, 0x50
        /*006a*/ 	.short	0x0000


	//----- nvinfo : EIATTR_MAXREG_COUNT
	.align		4
        /*006c*/ 	.byte	0x03, 0x1b
        /*006e*/ 	.short	0x00ff


	//----- nvinfo : EIATTR_NUM_BARRIERS
	.align		4
        /*0070*/ 	.byte	0x02, 0x4c
        /*0072*/ 	.byte	0x01
	.zero		1


	//----- nvinfo : EIATTR_MERCURY_ISA_VERSION
	.align		4
        /*0074*/ 	.byte	0x03, 0x5f
        /*0076*/ 	.short	0x0101


	//----- nvinfo : EIATTR_VRC_CTA_INIT_COUNT
	.align		4
        /*0078*/ 	.byte	0x02, 0x4a
	.zero		1
	.zero		1


	//----- nvinfo : EIATTR_EXIT_INSTR_OFFSETS
	.align		4
        /*007c*/ 	.byte	0x04, 0x1c
        /*007e*/ 	.short	(.L_23 - .L_22)


	//   ....[0]....
.L_22:
        /*0080*/ 	.word	0x000002e0


	//   ....[1]....
        /*0084*/ 	.word	0x00000450


	//----- nvinfo : EIATTR_CRS_STACK_SIZE
	.align		4
.L_23:
        /*0088*/ 	.byte	0x04, 0x1e
        /*008a*/ 	.short	(.L_25 - .L_24)
.L_24:
        /*008c*/ 	.word	0x00000000


	//----- nvinfo : EIATTR_CBANK_PARAM_SIZE
	.align		4
.L_25:
        /*0090*/ 	.byte	0x03, 0x19
        /*0092*/ 	.short	0x0020


	//----- nvinfo : EIATTR_PARAM_CBANK
	.align		4
        /*0094*/ 	.byte	0x04, 0x0a
        /*0096*/ 	.short	(.L_27 - .L_26)
	.align		4
.L_26:
        /*0098*/ 	.word	index@(.nv.constant0._Z11mean_kernelPfPKfiiii)
        /*009c*/ 	.short	0x0380
        /*009e*/ 	.short	0x0020


	//----- nvinfo : EIATTR_SW_WAR
	.align		4
.L_27:
        /*00a0*/ 	.byte	0x04, 0x36
        /*00a2*/ 	.short	(.L_29 - .L_28)
.L_28:
        /*00a4*/ 	.word	0x00000008
.L_29:


//--------------------- .nv.callgraph             --------------------------
	.section	.nv.callgraph,"",@"SHT_CUDA_CALLGRAPH"
	.align	4
	.sectionentsize	8
	.align		4
        /*0000*/ 	.word	0x00000000
	.align		4
        /*0004*/ 	.word	0xffffffff
	.align		4
        /*0008*/ 	.word	0x00000000
	.align		4
        /*000c*/ 	.word	0xfffffffe
	.align		4
        /*0010*/ 	.word	0x00000000
	.align		4
        /*0014*/ 	.word	0xfffffffd
	.align		4
        /*0018*/ 	.word	0x00000000
	.align		4
        /*001c*/ 	.word	0xfffffffc


//--------------------- .text._Z11mean_kernelPfPKfiiii --------------------------
	.section	.text._Z11mean_kernelPfPKfiiii,"ax",@progbits
	.align	128
        .global         _Z11mean_kernelPfPKfiiii
        .type           _Z11mean_kernelPfPKfiiii,@function
        .size           _Z11mean_kernelPfPKfiiii,(.L_x_15 - _Z11mean_kernelPfPKfiiii)
        .other          _Z11mean_kernelPfPKfiiii,@"STO_CUDA_ENTRY STV_DEFAULT"
_Z11mean_kernelPfPKfiiii:
.text._Z11mean_kernelPfPKfiiii:
[----:B------:R-:W-:Y:S01]  /*0000*/  LDC R1, c[0x0][0x37c] ;  /* 0x0000df00ff017b82 */ /* 0x000fe20000000800 */
[----:B------:R-:W0:Y:S01]  /*0010*/  S2R R9, SR_TID.X ;  /* 0x0000000000097919 */ /* 0x000e220000002100 */
[----:B------:R-:W0:Y:S06]  /*0020*/  LDCU UR4, c[0x0][0x398] ;  /* 0x00007300ff0477ac */ /* 0x000e2c0008000800 */
[----:B------:R-:W1:Y:S01]  /*0030*/  S2UR UR8, SR_CTAID.X ;  /* 0x00000000000879c3 */ /* 0x000e620000002500 */
[----:B------:R-:W-:Y:S01]  /*0040*/  BSSY.RECONVERGENT B0, `(.L_x_0) ;  /* 0x0000013000007945 */ /* 0x000fe20003800200 */
[----:B------:R-:W2:Y:S01]  /*0050*/  S2R R2, SR_CTAID.Y ;  /* 0x0000000000027919 */ /* 0x000ea20000002600 */
[----:B------:R-:W3:Y:S01]  /*0060*/  LDCU.64 UR6, c[0x0][0x358] ;  /* 0x00006b00ff0677ac */ /* 0x000ee20008000a00 */
[----:B------:R-:W-:Y:S01]  /*0070*/  IMAD.MOV.U32 R0, RZ, RZ, RZ ;  /* 0x000000ffff007224 */ /* 0x000fe200078e00ff */
[----:B0-----:R-:W-:-:S13]  /*0080*/  ISETP.GE.AND P0, PT, R9, UR4, PT ;  /* 0x0000000409007c0c */ /* 0x001fda000bf06270 */
[----:B-123--:R-:W-:Y:S05]  /*0090*/  @P0 BRA `(.L_x_1) ;  /* 0x0000000000340947 */ /* 0x00efea0003800000 */
[----:B------:R-:W0:Y:S01]  /*00a0*/  LDC R3, c[0x0][0x394] ;  /* 0x0000e500ff037b82 */ /* 0x000e220000000800 */
[----:B------:R-:W-:Y:S02]  /*00b0*/  IMAD.MOV.U32 R0, RZ, RZ, RZ ;  /* 0x000000ffff007224 */ /* 0x000fe400078e00ff */
[----:B------:R-:W-:-:S05]  /*00c0*/  IMAD.MOV.U32 R8, RZ, RZ, R9 ;  /* 0x000000ffff087224 */ /* 0x000fca00078e0009 */
[----:B------:R-:W1:Y:S08]  /*00d0*/  LDC R11, c[0x0][0x360] ;  /* 0x0000d800ff0b7b82 */ /* 0x000e700000000800 */
[----:B------:R-:W2:Y:S01]  /*00e0*/  LDC.64 R6, c[0x0][0x388] ;  /* 0x0000e200ff067b82 */ /* 0x000ea20000000a00 */
[----:B0-----:R-:W-:-:S07]  /*00f0*/  IMAD R3, R3, UR8, R2 ;  /* 0x0000000803037c24 */ /* 0x001fce000f8e0202 */
.L_x_2:
[----:B------:R-:W-:-:S04]  /*0100*/  IMAD R5, R3, UR4, R8 ;  /* 0x0000000403057c24 */ /* 0x000fc8000f8e0208 */
[----:B--2---:R-:W-:-:S06]  /*0110*/  IMAD.WIDE R4, R5, 0x4, R6 ;  /* 0x0000000405047825 */ /* 0x004fcc00078e0206 */
[----:B------:R-:W2:Y:S01]  /*0120*/  LDG.E R5, desc[UR6][R4.64] ;  /* 0x0000000604057981 */ /* 0x000ea2000c1e1900 */
[----:B-1----:R-:W-:-:S05]  /*0130*/  IMAD.IADD R8, R11, 0x1, R8 ;  /* 0x000000010b087824 */ /* 0x002fca00078e0208 */
[----:B------:R-:W-:Y:S01]  /*0140*/  ISETP.GE.AND P0, PT, R8, UR4, PT ;  /* 0x0000000408007c0c */ /* 0x000fe2000bf06270 */
[----:B--2---:R-:W-:-:S12]  /*0150*/  FADD R0, R5, R0 ;  /* 0x0000000005007221 */ /* 0x004fd80000000000 */
[----:B------:R-:W-:Y:S05]  /*0160*/  @!P0 BRA `(.L_x_2) ;  /* 0xfffffffc00e48947 */ /* 0x000fea000383ffff */
.L_x_1:
[----:B------:R-:W-:Y:S05]  /*0170*/  BSYNC.RECONVERGENT B0 ;  /* 0x0000000000007941 */ /* 0x000fea0003800200 */
.L_x_0:
[----:B------:R-:W0:Y:S01]  /*0180*/  S2UR UR5, SR_CgaCtaId ;  /* 0x00000000000579c3 */ /* 0x000e220000008800 */
[----:B------:R-:W-:Y:S01]  /*0190*/  UMOV UR4, 0x400 ;  /* 0x0000040000047882 */ /* 0x000fe20000000000 */
[----:B------:R-:W1:Y:S01]  /*01a0*/  LDCU UR9, c[0x0][0x360] ;  /* 0x00006c00ff0977ac */ /* 0x000e620008000800 */
[----:B------:R-:W-:Y:S01]  /*01b0*/  ISETP.NE.AND P1, PT, R9, RZ, PT ;  /* 0x000000ff0900720c */ /* 0x000fe20003f25270 */
[----:B-1----:R-:W-:Y:S02]  /*01c0*/  UISETP.GE.U32.AND UP0, UPT, UR9, 0x2, UPT ;  /* 0x000000020900788c */ /* 0x002fe4000bf06070 */
[----:B0-----:R-:W-:-:S06]  /*01d0*/  ULEA UR4, UR5, UR4, 0x18 ;  /* 0x0000000405047291 */ /* 0x001fcc000f8ec0ff */
[----:B------:R-:W-:-:S05]  /*01e0*/  LEA R3, R9, UR4, 0x2 ;  /* 0x0000000409037c11 */ /* 0x000fca000f8e10ff */
[----:B------:R0:W-:Y:S01]  /*01f0*/  STS [R3], R0 ;  /* 0x0000000003007388 */ /* 0x0001e20000000800 */
[----:B------:R-:W-:Y:S06]  /*0200*/  BAR.SYNC.DEFER_BLOCKING 0x0 ;  /* 0x0000000000007b1d */ /* 0x000fec0000010000 */
[----:B------:R-:W-:Y:S05]  /*0210*/  BRA.U !UP0, `(.L_x_3) ;  /* 0x0000000108307547 */ /* 0x000fea000b800000 */
[----:B0-----:R-:W-:-:S07]  /*0220*/  IMAD.U32 R0, RZ, RZ, UR9 ;  /* 0x00000009ff007e24 */ /* 0x001fce000f8e00ff */
.L_x_4:
[----:B------:R-:W-:-:S04]  /*0230*/  SHF.R.U32.HI R8, RZ, 0x1, R0 ;  /* 0x00000001ff087819 */ /* 0x000fc80000011600 */
[----:B------:R-:W-:-:S13]  /*0240*/  ISETP.GE.U32.AND P0, PT, R9, R8, PT ;  /* 0x000000080900720c */ /* 0x000fda0003f06070 */
[----:B------:R-:W-:Y:S01]  /*0250*/  @!P0 IMAD R4, R8, 0x4, R3 ;  /* 0x0000000408048824 */ /* 0x000fe200078e0203 */
[----:B------:R-:W-:Y:S05]  /*0260*/  @!P0 LDS R5, [R3] ;  /* 0x0000000003058984 */ /* 0x000fea0000000800 */
[----:B------:R-:W0:Y:S02]  /*0270*/  @!P0 LDS R4, [R4] ;  /* 0x0000000004048984 */ /* 0x000e240000000800 */
[----:B0-----:R-:W-:-:S05]  /*0280*/  @!P0 FADD R6, R4, R5 ;  /* 0x0000000504068221 */ /* 0x001fca0000000000 */
[----:B------:R1:W-:Y:S01]  /*0290*/  @!P0 STS [R3], R6 ;  /* 0x0000000603008388 */ /* 0x0003e20000000800 */
[----:B------:R-:W-:Y:S01]  /*02a0*/  BAR.SYNC.DEFER_BLOCKING 0x0 ;  /* 0x0000000000007b1d */ /* 0x000fe20000010000 */
[----:B------:R-:W-:Y:S01]  /*02b0*/  ISETP.GT.U32.AND P0, PT, R0, 0x3, PT ;  /* 0x000000030000780c */ /* 0x000fe20003f04070 */
[----:B------:R-:W-:-:S12]  /*02c0*/  IMAD.MOV.U32 R0, RZ, RZ, R8 ;  /* 0x000000ffff007224 */ /* 0x000fd800078e0008 */
[----:B-1----:R-:W-:Y:S05]  /*02d0*/  @P0 BRA `(.L_x_4) ;  /* 0xfffffffc00d40947 */ /* 0x002fea000383ffff */
.L_x_3:
[----:B------:R-:W-:Y:S05]  /*02e0*/  @P1 EXIT ;  /* 0x000000000000194d */ /* 0x000fea0003800000 */
[----:B------:R-:W1:Y:S01]  /*02f0*/  S2UR UR5, SR_CgaCtaId ;  /* 0x00000000000579c3 */ /* 0x000e620000008800 */
[----:B------:R-:W-:Y:S02]  /*0300*/  UMOV UR4, 0x400 ;  /* 0x0000040000047882 */ /* 0x000fe40000000000 */
[----:B-1----:R-:W-:Y:S01]  /*0310*/  ULEA UR4, UR5, UR4, 0x18 ;  /* 0x0000000405047291 */ /* 0x002fe2000f8ec0ff */
[----:B------:R-:W1:Y:S08]  /*0320*/  LDCU UR5, c[0x0][0x398] ;  /* 0x00007300ff0577ac */ /* 0x000e700008000800 */
[----:B0-----:R-:W0:Y:S01]  /*0330*/  LDS R0, [UR4] ;  /* 0x00000004ff007984 */ /* 0x001e220008000800 */
[----:B-1----:R-:W-:-:S04]  /*0340*/  I2FP.F32.S32 R3, UR5 ;  /* 0x0000000500037c45 */ /* 0x002fc80008201400 */
[----:B------:R-:W1:Y:S02]  /*0350*/  MUFU.RCP R4, R3 ;  /* 0x0000000300047308 */ /* 0x000e640000001000 */
[----:B-1----:R-:W-:-:S04]  /*0360*/  FFMA R5, -R3, R4, 1 ;  /* 0x3f80000003057423 */ /* 0x002fc80000000104 */
[----:B------:R-:W-:Y:S02]  /*0370*/  FFMA R5, R4, R5, R4 ;  /* 0x0000000504057223 */ /* 0x000fe40000000004 */
[----:B0-----:R-:W0:Y:S02]  /*0380*/  FCHK P0, R0, R3 ;  /* 0x0000000300007302 */ /* 0x001e240000000000 */
[----:B------:R-:W-:-:S04]  /*0390*/  FFMA R4, R0, R5, RZ ;  /* 0x0000000500047223 */ /* 0x000fc800000000ff */
[----:B------:R-:W-:-:S04]  /*03a0*/  FFMA R6, -R3, R4, R0 ;  /* 0x0000000403067223 */ /* 0x000fc80000000100 */
[----:B------:R-:W-:Y:S01]  /*03b0*/  FFMA R7, R5, R6, R4 ;  /* 0x0000000605077223 */ /* 0x000fe20000000004 */
[----:B0-----:R-:W-:Y:S06]  /*03c0*/  @!P0 BRA `(.L_x_5) ;  /* 0x00000000000c8947 */ /* 0x001fec0003800000 */
[----:B------:R-:W-:-:S07]  /*03d0*/  MOV R4, 0x3f0 ;  /* 0x000003f000047802 */ /* 0x000fce0000000f00 */
[----:B------:R-:W-:Y:S05]  /*03e0*/  CALL.REL.NOINC `($__internal_0_$__cuda_sm3x_div_rn_noftz_f32_slowpath) ;  /* 0x00000000001c7944 */ /* 0x000fea0003c00000 */
[----:B------:R-:W-:-:S07]  /*03f0*/  IMAD.MOV.U32 R7, RZ, RZ, R0 ;  /* 0x000000ffff077224 */ /* 0x000fce00078e0000 */
.L_x_5:
[----:B------:R-:W0:Y:S08]  /*0400*/  LDC R3, c[0x0][0x394] ;  /* 0x0000e500ff037b82 */ /* 0x000e300000000800 */
[----:B------:R-:W1:Y:S01]  /*0410*/  LDC.64 R4, c[0x0][0x380] ;  /* 0x0000e000ff047b82 */ /* 0x000e620000000a00 */
[----:B0-----:R-:W-:-:S04]  /*0420*/  IMAD R3, R3, UR8, R2 ;  /* 0x0000000803037c24 */ /* 0x001fc8000f8e0202 */
[----:B-1----:R-:W-:-:S05]  /*0430*/  IMAD.WIDE R2, R3, 0x4, R4 ;  /* 0x0000000403027825 */ /* 0x002fca00078e0204 */
[----:B------:R-:W-:Y:S01]  /*0440*/  STG.E desc[UR6][R2.64], R7 ;  /* 0x0000000702007986 */ /* 0x000fe2000c101906 */
[----:B------:R-:W-:Y:S05]  /*0450*/  EXIT ;  /* 0x000000000000794d */ /* 0x000fea0003800000 */
        .weak           $__internal_0_$__cuda_sm3x_div_rn_noftz_f32_slowpath
        .type           $__internal_0_$__cuda_sm3x_div_rn_noftz_f32_slowpath,@function
        .size           $__internal_0_$__cuda_sm3x_div_rn_noftz_f32_slowpath,(.L_x_15 - $__internal_0_$__cuda_sm3x_div_rn_noftz_f32_slowpath)
$__internal_0_$__cuda_sm3x_div_rn_noftz_f32_slowpath:
[--C-:B------:R-:W-:Y:S01]  /*0460*/  SHF.R.U32.HI R6, RZ, 0x17, R3.reuse ;  /* 0x00000017ff067819 */ /* 0x100fe20000011603 */
[--C-:B------:R-:W-:Y:S01]  /*0470*/  IMAD.MOV.U32 R7, RZ, RZ, R0.reuse ;  /* 0x000000ffff077224 */ /* 0x100fe200078e0000 */
[----:B------:R-:W-:Y:S01]  /*0480*/  SHF.R.U32.HI R5, RZ, 0x17, R0 ;  /* 0x00000017ff057819 */ /* 0x000fe20000011600 */
[----:B------:R-:W-:Y:S01]  /*0490*/  IMAD.MOV.U32 R8, RZ, RZ, R3 ;  /* 0x000000ffff087224 */ /* 0x000fe200078e0003 */
[----:B------:R-:W-:Y:S02]  /*04a0*/  LOP3.LUT R6, R6, 0xff, RZ, 0xc0, !PT ;  /* 0x000000ff06067812 */ /* 0x000fe400078ec0ff */
[----:B------:R-:W-:-:S03]  /*04b0*/  LOP3.LUT R5, R5, 0xff, RZ, 0xc0, !PT ;  /* 0x000000ff05057812 */ /* 0x000fc600078ec0ff */
[----:B------:R-:W-:Y:S02]  /*04c0*/  VIADD R11, R6, 0xffffffff ;  /* 0xffffffff060b7836 */ /* 0x000fe40000000000 */
[----:B------:R-:W-:-:S03]  /*04d0*/  VIADD R10, R5, 0xffffffff ;  /* 0xffffffff050a7836 */ /* 0x000fc60000000000 */
[----:B------:R-:W-:-:S04]  /*04e0*/  ISETP.GT.U32.AND P0, PT, R11, 0xfd, PT ;  /* 0x000000fd0b00780c */ /* 0x000fc80003f04070 */
[----:B------:R-:W-:-:S13]  /*04f0*/  ISETP.GT.U32.OR P0, PT, R10, 0xfd, P0 ;  /* 0x000000fd0a00780c */ /* 0x000fda0000704470 */
[----:B------:R-:W-:Y:S01]  /*0500*/  @!P0 IMAD.MOV.U32 R9, RZ, RZ, RZ ;  /* 0x000000ffff098224 */ /* 0x000fe200078e00ff */
[----:B------:R-:W-:Y:S06]  /*0510*/  @!P0 BRA `(.L_x_6) ;  /* 0x00000000005c8947 */ /* 0x000fec0003800000 */
[----:B------:R-:W-:Y:S02]  /*0520*/  FSETP.GTU.FTZ.AND P0, PT, |R0|, +INF , PT ;  /* 0x7f8000000000780b */ /* 0x000fe40003f1c200 */
[----:B------:R-:W-:-:S04]  /*0530*/  FSETP.GTU.FTZ.AND P1, PT, |R3|, +INF , PT ;  /* 0x7f8000000300780b */ /* 0x000fc80003f3c200 */
[----:B------:R-:W-:-:S13]  /*0540*/  PLOP3.LUT P0, PT, P0, P1, PT, 0xf8, 0x8f ;  /* 0x00000000008f781c */ /* 0x000fda0000703f70 */
[----:B------:R-:W-:Y:S05]  /*0550*/  @P0 BRA `(.L_x_7) ;  /* 0x0000000400440947 */ /* 0x000fea0003800000 */
[----:B------:R-:W-:-:S13]  /*0560*/  LOP3.LUT P0, RZ, R8, 0x7fffffff, R7, 0xc8, !PT ;  /* 0x7fffffff08ff7812 */ /* 0x000fda000780c807 */
[----:B------:R-:W-:Y:S05]  /*0570*/  @!P0 BRA `(.L_x_8) ;  /* 0x0000000400348947 */ /* 0x000fea0003800000 */
[C---:B------:R-:W-:Y:S02]  /*0580*/  FSETP.NEU.FTZ.AND P2, PT, |R0|.reuse, +INF , PT ;  /* 0x7f8000000000780b */ /* 0x040fe40003f5d200 */
[----:B------:R-:W-:Y:S02]  /*0590*/  FSETP.NEU.FTZ.AND P1, PT, |R3|, +INF , PT ;  /* 0x7f8000000300780b */ /* 0x000fe40003f3d200 */
[----:B------:R-:W-:-:S11]  /*05a0*/  FSETP.NEU.FTZ.AND P0, PT, |R0|, +INF , PT ;  /* 0x7f8000000000780b */ /* 0x000fd60003f1d200 */
[----:B------:R-:W-:Y:S05]  /*05b0*/  @!P1 BRA !P2, `(.L_x_8) ;  /* 0x0000000400249947 */ /* 0x000fea0005000000 */
[----:B------:R-:W-:-:S04]  /*05c0*/  LOP3.LUT P2, RZ, R7, 0x7fffffff, RZ, 0xc0, !PT ;  /* 0x7fffffff07ff7812 */ /* 0x000fc8000784c0ff */
[----:B------:R-:W-:-:S13]  /*05d0*/  PLOP3.LUT P1, PT, P1, P2, PT, 0x2f, 0xf2 ;  /* 0x0000000000f2781c */ /* 0x000fda0000f24577 */
[----:B------:R-:W-:Y:S05]  /*05e0*/  @P1 BRA `(.L_x_9) ;  /* 0x0000000400101947 */ /* 0x000fea0003800000 */
[----:B------:R-:W-:-:S04]  /*05f0*/  LOP3.LUT P1, RZ, R8, 0x7fffffff, RZ, 0xc0, !PT ;  /* 0x7fffffff08ff7812 */ /* 0x000fc8000782c0ff */
[----:B------:R-:W-:-:S13]  /*0600*/  PLOP3.LUT P0, PT, P0, P1, PT, 0x2f, 0xf2 ;  /* 0x0000000000f2781c */ /* 0x000fda0000702577 */
[----:B------:R-:W-:Y:S05]  /*0610*/  @P0 BRA `(.L_x_10) ;  /* 0x0000000000f80947 */ /* 0x000fea0003800000 */
[----:B------:R-:W-:Y:S02]  /*0620*/  ISETP.GE.AND P0, PT, R10, RZ, PT ;  /* 0x000000ff0a00720c */ /* 0x000fe40003f06270 */
[----:B------:R-:W-:-:S11]  /*0630*/  ISETP.GE.AND P1, PT, R11, RZ, PT ;  /* 0x000000ff0b00720c */ /* 0x000fd60003f26270 */
[----:B------:R-:W-:Y:S02]  /*0640*/  @P0 IMAD.MOV.U32 R9, RZ, RZ, RZ ;  /* 0x000000ffff090224 */ /* 0x000fe400078e00ff */
[----:B------:R-:W-:Y:S01]  /*0650*/  @!P0 FFMA R7, R0, 1.84467440737095516160e+19, RZ ;  /* 0x5f80000000078823 */ /* 0x000fe200000000ff */
[----:B------:R-:W-:Y:S02]  /*0660*/  @!P0 IMAD.MOV.U32 R9, RZ, RZ, -0x40 ;  /* 0xffffffc0ff098424 */ /* 0x000fe400078e00ff */
[----:B------:R-:W-:Y:S02]  /*0670*/  @!P1 FFMA R8, R3, 1.84467440737095516160e+19, RZ ;  /* 0x5f80000003089823 */ /* 0x000fe400000000ff */
[----:B------:R-:W-:-:S07]  /*0680*/  @!P1 VIADD R9, R9, 0x40 ;  /* 0x0000004009099836 */ /* 0x000fce0000000000 */
.L_x_6:
[----:B------:R-:W-:Y:S01]  /*0690*/  LEA R3, R6, 0xc0800000, 0x17 ;  /* 0xc080000006037811 */ /* 0x000fe200078eb8ff */
[----:B------:R-:W-:-:S04]  /*06a0*/  VIADD R5, R5, 0xffffff81 ;  /* 0xffffff8105057836 */ /* 0x000fc80000000000 */
[----:B------:R-:W-:Y:S01]  /*06b0*/  IMAD.IADD R3, R8, 0x1, -R3 ;  /* 0x0000000108037824 */ /* 0x000fe200078e0a03 */
[C---:B------:R-:W-:Y:S01]  /*06c0*/  IADD3 R6, PT, PT, R5.reuse, 0x7f, -R6 ;  /* 0x0000007f05067810 */ /* 0x040fe20007ffe806 */
[----:B------:R-:W-:Y:S02]  /*06d0*/  IMAD R0, R5, -0x800000, R7 ;  /* 0xff80000005007824 */ /* 0x000fe400078e0207 */
[----:B------:R-:W0:Y:S01]  /*06e0*/  MUFU.RCP R8, R3 ;  /* 0x0000000300087308 */ /* 0x000e220000001000 */
[----:B------:R-:W-:Y:S01]  /*06f0*/  FADD.FTZ R11, -R3, -RZ ;  /* 0x800000ff030b7221 */ /* 0x000fe20000010100 */
[----:B------:R-:W-:-:S03]  /*0700*/  IMAD.IADD R6, R6, 0x1, R9 ;  /* 0x0000000106067824 */ /* 0x000fc600078e0209 */
[----:B0-----:R-:W-:-:S04]  /*0710*/  FFMA R13, R8, R11, 1 ;  /* 0x3f800000080d7423 */ /* 0x001fc8000000000b */
[----:B------:R-:W-:-:S04]  /*0720*/  FFMA R10, R8, R13, R8 ;  /* 0x0000000d080a7223 */ /* 0x000fc80000000008 */
[----:B------:R-:W-:-:S04]  /*0730*/  FFMA R7, R0, R10, RZ ;  /* 0x0000000a00077223 */ /* 0x000fc800000000ff */
[----:B------:R-:W-:-:S04]  /*0740*/  FFMA R8, R11, R7, R0 ;  /* 0x000000070b087223 */ /* 0x000fc80000000000 */
[----:B------:R-:W-:-:S04]  /*0750*/  FFMA R7, R10, R8, R7 ;  /* 0x000000080a077223 */ /* 0x000fc80000000007 */
[----:B------:R-:W-:-:S04]  /*0760*/  FFMA R8, R11, R7, R0 ;  /* 0x000000070b087223 */ /* 0x000fc80000000000 */
[----:B------:R-:W-:-:S05]  /*0770*/  FFMA R0, R10, R8, R7 ;  /* 0x000000080a007223 */ /* 0x000fca0000000007 */
[----:B------:R-:W-:-:S04]  /*0780*/  SHF.R.U32.HI R3, RZ, 0x17, R0 ;  /* 0x00000017ff037819 */ /* 0x000fc80000011600 */
[----:B------:R-:W-:-:S05]  /*0790*/  LOP3.LUT R3, R3, 0xff, RZ, 0xc0, !PT ;  /* 0x000000ff03037812 */ /* 0x000fca00078ec0ff */
[----:B------:R-:W-:-:S04]  /*07a0*/  IMAD.IADD R9, R3, 0x1, R6 ;  /* 0x0000000103097824 */ /* 0x000fc800078e0206 */
[----:B------:R-:W-:-:S05]  /*07b0*/  VIADD R3, R9, 0xffffffff ;  /* 0xffffffff09037836 */ /* 0x000fca0000000000 */
[----:B------:R-:W-:-:S13]  /*07c0*/  ISETP.GE.U32.AND P0, PT, R3, 0xfe, PT ;  /* 0x000000fe0300780c */ /* 0x000fda0003f06070 */
[----:B------:R-:W-:Y:S05]  /*07d0*/  @!P0 BRA `(.L_x_11) ;  /* 0x0000000000808947 */ /* 0x000fea0003800000 */
[----:B------:R-:W-:-:S13]  /*07e0*/  ISETP.GT.AND P0, PT, R9, 0xfe, PT ;  /* 0x000000fe0900780c */ /* 0x000fda0003f04270 */
[----:B------:R-:W-:Y:S05]  /*07f0*/  @P0 BRA `(.L_x_12) ;  /* 0x00000000006c0947 */ /* 0x000fea0003800000 */
[----:B------:R-:W-:-:S13]  /*0800*/  ISETP.GE.AND P0, PT, R9, 0x1, PT ;  /* 0x000000010900780c */ /* 0x000fda0003f06270 */
[----:B------:R-:W-:Y:S05]  /*0810*/  @P0 BRA `(.L_x_13) ;  /* 0x0000000000980947 */ /* 0x000fea0003800000 */
[----:B------:R-:W-:Y:S02]  /*0820*/  ISETP.GE.AND P0, PT, R9, -0x18, PT ;  /* 0xffffffe80900780c */ /* 0x000fe40003f06270 */
[----:B------:R-:W-:-:S11]  /*0830*/  LOP3.LUT R0, R0, 0x80000000, RZ, 0xc0, !PT ;  /* 0x8000000000007812 */ /* 0x000fd600078ec0ff */
[----:B------:R-:W-:Y:S05]  /*0840*/  @!P0 BRA `(.L_x_13) ;  /* 0x00000000008c8947 */ /* 0x000fea0003800000 */
[CCC-:B------:R-:W-:Y:S01]  /*0850*/  FFMA.RZ R3, R10.reuse, R8.reuse, R7.reuse ;  /* 0x000000080a037223 */ /* 0x1c0fe2000000c007 */
[CCC-:B------:R-:W-:Y:S01]  /*0860*/  FFMA.RM R6, R10.reuse, R8.reuse, R7.reuse ;  /* 0x000000080a067223 */ /* 0x1c0fe20000004007 */
[C---:B------:R-:W-:Y:S02]  /*0870*/  ISETP.NE.AND P2, PT, R9.reuse, RZ, PT ;  /* 0x000000ff0900720c */ /* 0x040fe40003f45270 */
[----:B------:R-:W-:Y:S02]  /*0880*/  ISETP.NE.AND P1, PT, R9, RZ, PT ;  /* 0x000000ff0900720c */ /* 0x000fe40003f25270 */
[----:B------:R-:W-:Y:S01]  /*0890*/  LOP3.LUT R5, R3, 0x7fffff, RZ, 0xc0, !PT ;  /* 0x007fffff03057812 */ /* 0x000fe200078ec0ff */
[----:B------:R-:W-:Y:S01]  /*08a0*/  FFMA.RP R3, R10, R8, R7 ;  /* 0x000000080a037223 */ /* 0x000fe20000008007 */
[----:B------:R-:W-:Y:S02]  /*08b0*/  VIADD R8, R9, 0x20 ;  /* 0x0000002009087836 */ /* 0x000fe40000000000 */
[----:B------:R-:W-:Y:S01]  /*08c0*/  LOP3.LUT R5, R5, 0x800000, RZ, 0xfc, !PT ;  /* 0x0080000005057812 */ /* 0x000fe200078efcff */
[----:B------:R-:W-:Y:S01]  /*08d0*/  IMAD.MOV R7, RZ, RZ, -R9 ;  /* 0x000000ffff077224 */ /* 0x000fe200078e0a09 */
[----:B------:R-:W-:-:S02]  /*08e0*/  FSETP.NEU.FTZ.AND P0, PT, R3, R6, PT ;  /* 0x000000060300720b */ /* 0x000fc40003f1d000 */
[----:B------:R-:W-:Y:S02]  /*08f0*/  SHF.L.U32 R8, R5, R8, RZ ;  /* 0x0000000805087219 */ /* 0x000fe400000006ff */
[----:B------:R-:W-:Y:S02]  /*0900*/  SEL R6, R7, RZ, P2 ;  /* 0x000000ff07067207 */ /* 0x000fe40001000000 */
[----:B------:R-:W-:Y:S02]  /*0910*/  ISETP.NE.AND P1, PT, R8, RZ, P1 ;  /* 0x000000ff0800720c */ /* 0x000fe40000f25270 */
[----:B------:R-:W-:Y:S02]  /*0920*/  SHF.R.U32.HI R6, RZ, R6, R5 ;  /* 0x00000006ff067219 */ /* 0x000fe40000011605 */
[----:B------:R-:W-:Y:S02]  /*0930*/  PLOP3.LUT P0, PT, P0, P1, PT, 0xf8, 0x8f ;  /* 0x00000000008f781c */ /* 0x000fe40000703f70 */
[----:B------:R-:W-:-:S02]  /*0940*/  SHF.R.U32.HI R8, RZ, 0x1, R6 ;  /* 0x00000001ff087819 */ /* 0x000fc40000011606 */
[----:B------:R-:W-:-:S04]  /*0950*/  SEL R3, RZ, 0x1, !P0 ;  /* 0x00000001ff037807 */ /* 0x000fc80004000000 */
[----:B------:R-:W-:-:S04]  /*0960*/  LOP3.LUT R3, R3, 0x1, R8, 0xf8, !PT ;  /* 0x0000000103037812 */ /* 0x000fc800078ef808 */
[----:B------:R-:W-:-:S05]  /*0970*/  LOP3.LUT R3, R3, R6, RZ, 0xc0, !PT ;  /* 0x0000000603037212 */ /* 0x000fca00078ec0ff */
[----:B------:R-:W-:-:S05]  /*0980*/  IMAD.IADD R3, R8, 0x1, R3 ;  /* 0x0000000108037824 */ /* 0x000fca00078e0203 */
[----:B------:R-:W-:Y:S01]  /*0990*/  LOP3.LUT R0, R3, R0, RZ, 0xfc, !PT ;  /* 0x0000000003007212 */ /* 0x000fe200078efcff */
[----:B------:R-:W-:Y:S06]  /*09a0*/  BRA `(.L_x_13) ;  /* 0x0000000000347947 */ /* 0x000fec0003800000 */
.L_x_12:
[----:B------:R-:W-:-:S04]  /*09b0*/  LOP3.LUT R0, R0, 0x80000000, RZ, 0xc0, !PT ;  /* 0x8000000000007812 */ /* 0x000fc800078ec0ff */
[----:B------:R-:W-:Y:S01]  /*09c0*/  LOP3.LUT R0, R0, 0x7f800000, RZ, 0xfc, !PT ;  /* 0x7f80000000007812 */ /* 0x000fe200078efcff */
[----:B------:R-:W-:Y:S06]  /*09d0*/  BRA `(.L_x_13) ;  /* 0x0000000000287947 */ /* 0x000fec0003800000 */
.L_x_11:
[----:B------:R-:W-:Y:S01]  /*09e0*/  IMAD R0, R6, 0x800000, R0 ;  /* 0x0080000006007824 */ /* 0x000fe200078e0200 */
[----:B------:R-:W-:Y:S06]  /*09f0*/  BRA `(.L_x_13) ;  /* 0x0000000000207947 */ /* 0x000fec0003800000 */
.L_x_10:
[----:B------:R-:W-:-:S04]  /*0a00*/  LOP3.LUT R0, R8, 0x80000000, R7, 0x48, !PT ;  /* 0x8000000008007812 */ /* 0x000fc800078e4807 */
[----:B------:R-:W-:Y:S01]  /*0a10*/  LOP3.LUT R0, R0, 0x7f800000, RZ, 0xfc, !PT ;  /* 0x7f80000000007812 */ /* 0x000fe200078efcff */
[----:B------:R-:W-:Y:S06]  /*0a20*/  BRA `(.L_x_13) ;  /* 0x0000000000147947 */ /* 0x000fec0003800000 */
.L_x_9:
[----:B------:R-:W-:Y:S01]  /*0a30*/  LOP3.LUT R0, R8, 0x80000000, R7, 0x48, !PT ;  /* 0x8000000008007812 */ /* 0x000fe200078e4807 */
[----:B------:R-:W-:Y:S06]  /*0a40*/  BRA `(.L_x_13) ;  /* 0x00000000000c7947 */ /* 0x000fec0003800000 */
.L_x_8:
[----:B------:R-:W0:Y:S01]  /*0a50*/  MUFU.RSQ R0, -QNAN ;  /* 0xffc0000000007908 */ /* 0x000e220000001400 */
[----:B------:R-:W-:Y:S05]  /*0a60*/  BRA `(.L_x_13) ;  /* 0x0000000000047947 */ /* 0x000fea0003800000 */
.L_x_7:
[----:B------:R-:W-:-:S07]  /*0a70*/  FADD.FTZ R0, R0, R3 ;  /* 0x0000000300007221 */ /* 0x000fce0000010000 */
.L_x_13:
[----:B------:R-:W-:-:S04]  /*0a80*/  IMAD.MOV.U32 R5, RZ, RZ, 0x0 ;  /* 0x00000000ff057424 */ /* 0x000fc800078e00ff */
[----:B0-----:R-:W-:Y:S05]  /*0a90*/  RET.REL.NODEC R4 `(_Z11mean_kernelPfPKfiiii) ;  /* 0xfffffff404587950 */ /* 0x001fea0003c3ffff */
.L_x_14:
[----:B------:R-:W-:-:S00]  /*0aa0*/  BRA `(.L_x_14) ;  /* 0xfffffffc00fc7947 */ /* 0x000fc0000383ffff */
[----:B------:R-:W-:-:S00]  /*0ab0*/  NOP ;  /* 0x0000000000007918 */ /* 0x000fc00000000000 */
        /* <DEDUP_REMOVED lines=12> */
.L_x_15:


//--------------------- .nv.shared._Z11mean_kernelPfPKfiiii --------------------------
	.section	.nv.shared._Z11mean_kernelPfPKfiiii,"aw",@nobits
	.sectionflags	@""
	.align	16
	.zero		1024


//--------------------- .nv.shared.reserved.0     --------------------------
	.section	.nv.shared.reserved.0,"aw",@nobits
	.weak		__nv_reservedSMEM_offset_0_alias
	.size		__nv_reservedSMEM_offset_0_alias, 0, 64
	.other		__nv_reservedSMEM_offset_0_alias,@"STO_CUDA_RESERVED_SHARED STV_DEFAULT"
__nv_reservedSMEM_offset_0_alias:
	.zero		0
	.zero		64


//--------------------- .nv.constant0._Z11mean_kernelPfPKfiiii --------------------------
	.section	.nv.constant0._Z11mean_kernelPfPKfiiii,"a",@progbits
	.sectionflags	@""
	.align	4
.nv.constant0._Z11mean_kernelPfPKfiiii:
	.zero		928


//--------------------- SYMBOLS --------------------------

	.type		.nv.reservedSmem.offset0,@object
	.size		.nv.reservedSmem.offset0,0x4
	.type		.nv.reservedSmem.cap,@object
	.size		.nv.reservedSmem.cap,0x4
